//
// Generated by NVIDIA NVVM Compiler
//
// Compiler Build ID: CL-36424714
// Cuda compilation tools, release 13.0, V13.0.88
// Based on NVVM 20.0.0
//

.version 9.0
.target sm_100
.address_size 64

	// .globl	_Z10reduction4PiS_
// _ZZ10reduction4PiS_E7s_idata has been demoted

.visible .entry _Z10reduction4PiS_(
	.param .u64 .ptr .align 1 _Z10reduction4PiS__param_0,
	.param .u64 .ptr .align 1 _Z10reduction4PiS__param_1
)
{
	.reg .pred 	%p<5>;
	.reg .b32 	%r<25>;
	.reg .b64 	%rd<9>;
	// demoted variable
	.shared .align 4 .b8 _ZZ10reduction4PiS_E7s_idata[2048];
	ld.param.u64 	%rd2, [_Z10reduction4PiS__param_0];
	ld.param.u64 	%rd1, [_Z10reduction4PiS__param_1];
	cvta.to.global.u64 	%rd3, %rd2;
	mov.u32 	%r1, %ctaid.x;
	mov.u32 	%r2, %ntid.x;
	mov.u32 	%r3, %tid.x;
	mad.lo.s32 	%r8, %r1, %r2, %r3;
	mul.wide.s32 	%rd4, %r8, 4;
	add.s64 	%rd5, %rd3, %rd4;
	ld.global.u32 	%r9, [%rd5];
	shl.b32 	%r10, %r8, 2;
	mov.u32 	%r11, _ZZ10reduction4PiS_E7s_idata;
	add.s32 	%r12, %r11, %r10;
	st.volatile.shared.u32 	[%r12], %r9;
	setp.lt.u32 	%p1, %r2, 2;
	@%p1 bra 	$L__BB0_5;
	shr.u32 	%r4, %r2, 1;
	mov.b32 	%r24, 1;
$L__BB0_2:
	shl.b32 	%r6, %r24, 1;
	mul.lo.s32 	%r7, %r6, %r3;
	setp.ge.u32 	%p2, %r7, %r2;
	@%p2 bra 	$L__BB0_4;
	add.s32 	%r14, %r7, %r24;
	shl.b32 	%r15, %r14, 2;
	add.s32 	%r17, %r11, %r15;
	ld.volatile.shared.u32 	%r18, [%r17];
	shl.b32 	%r19, %r7, 2;
	add.s32 	%r20, %r11, %r19;
	ld.volatile.shared.u32 	%r21, [%r20];
	add.s32 	%r22, %r21, %r18;
	st.volatile.shared.u32 	[%r20], %r22;
$L__BB0_4:
	bar.sync 	0;
	setp.le.u32 	%p3, %r6, %r4;
	mov.u32 	%r24, %r6;
	@%p3 bra 	$L__BB0_2;
$L__BB0_5:
	setp.ne.s32 	%p4, %r3, 0;
	@%p4 bra 	$L__BB0_7;
	ld.volatile.shared.u32 	%r23, [_ZZ10reduction4PiS_E7s_idata];
	cvta.to.global.u64 	%rd6, %rd1;
	mul.wide.u32 	%rd7, %r1, 4;
	add.s64 	%rd8, %rd6, %rd7;
	st.global.u32 	[%rd8], %r23;
$L__BB0_7:
	ret;

}


// ===== COMPILED SASS (sm_100) =====

	.target	sm_100

	.elftype	@"ET_EXEC"


//--------------------- .note.nv.tkinfo           --------------------------
	.section	.note.nv.tkinfo,"",@"SHT_NOTE"
	.sectionflags	@"SHF_NOTE_NV_TKINFO"
	.tkinfo
        /*0018*/ 	.word	0x00000002
        /*0030*/ 	.string	""
        /*0030*/ 	.string	"ptxas"
        /*0030*/ 	.string	"Cuda compilation tools, release 13.0, V13.0.88"
        /*0030*/ 	.string	"Build cuda_13.0.r13.0/compiler.36424714_0"
        /*0030*/ 	.string	"-arch sm_100 -m 64 "



//--------------------- .note.nv.cuinfo           --------------------------
	.section	.note.nv.cuinfo,"",@"SHT_NOTE"
	.sectionflags	@"SHF_NOTE_NV_CUINFO"
        /*0018*/ 	.short	0x0002
        /*001a*/ 	.short	0x0064
        /*001c*/ 	.short	0x0082
	.zero		2


//--------------------- .nv.info                  --------------------------
	.section	.nv.info,"",@"SHT_CUDA_INFO"
	.align	4


	//----- nvinfo : EIATTR_REGCOUNT
	.align		4
        /*0000*/ 	.byte	0x04, 0x2f
        /*0002*/ 	.short	(.L_1 - .L_0)
	.align		4
.L_0:
        /*0004*/ 	.word	index@(_Z10reduction4PiS_)
        /*0008*/ 	.word	0x0000000a


	//----- nvinfo : EIATTR_FRAME_SIZE
	.align		4
.L_1:
        /*000c*/ 	.byte	0x04, 0x11
        /*000e*/ 	.short	(.L_3 - .L_2)
	.align		4
.L_2:
        /*0010*/ 	.word	index@(_Z10reduction4PiS_)
        /*0014*/ 	.word	0x00000000


	//----- nvinfo : EIATTR_MIN_STACK_SIZE
	.align		4
.L_3:
        /*0018*/ 	.byte	0x04, 0x12
        /*001a*/ 	.short	(.L_5 - .L_4)
	.align		4
.L_4:
        /*001c*/ 	.word	index@(_Z10reduction4PiS_)
        /*0020*/ 	.word	0x00000000
.L_5:


//--------------------- .nv.compat                --------------------------
	.section	.nv.compat,"",@"SHT_CUDA_COMPAT_INFO"
	.align	4
        /*0000*/ 	.byte	0x02, 0x09, 0x00, 0x00, 0x02, 0x02, 0x01, 0x00, 0x02, 0x05, 0x05, 0x00, 0x03, 0x07, 0x01, 0x01
        /*0010*/ 	.byte	0x02, 0x03, 0x00, 0x00, 0x02, 0x06, 0x01, 0x00, 0x04, 0x0b, 0x08, 0x00, 0x09, 0x00, 0x00, 0x00
        /*0020*/ 	.byte	0x00, 0x00, 0x00, 0x00


//--------------------- .nv.info._Z10reduction4PiS_ --------------------------
	.section	.nv.info._Z10reduction4PiS_,"",@"SHT_CUDA_INFO"
	.sectionflags	@""
	.align	4


	//----- nvinfo : EIATTR_CUDA_API_VERSION
	.align		4
        /*0000*/ 	.byte	0x04, 0x37
        /*0002*/ 	.short	(.L_7 - .L_6)
.L_6:
        /*0004*/ 	.word	0x00000082


	//----- nvinfo : EIATTR_KPARAM_INFO
	.align		4
.L_7:
        /*0008*/ 	.byte	0x04, 0x17
        /*000a*/ 	.short	(.L_9 - .L_8)
.L_8:
        /*000c*/ 	.word	0x00000000
        /*0010*/ 	.short	0x0001
        /*0012*/ 	.short	0x0008
        /*0014*/ 	.byte	0x00, 0xf5, 0x21, 0x00


	//----- nvinfo : EIATTR_KPARAM_INFO
	.align		4
.L_9:
        /*0018*/ 	.byte	0x04, 0x17
        /*001a*/ 	.short	(.L_11 - .L_10)
.L_10:
        /*001c*/ 	.word	0x00000000
        /*0020*/ 	.short	0x0000
        /*0022*/ 	.short	0x0000
        /*0024*/ 	.byte	0x00, 0xf5, 0x21, 0x00


	//----- nvinfo : EIATTR_SPARSE_MMA_MASK
	.align		4
.L_11:
        /*0028*/ 	.byte	0x03, 0x50
        /*002a*/ 	.short	0x0000


	//----- nvinfo : EIATTR_MAXREG_COUNT
	.align		4
        /*002c*/ 	.byte	0x03, 0x1b
        /*002e*/ 	.short	0x00ff


	//----- nvinfo : EIATTR_NUM_BARRIERS
	.align		4
        /*0030*/ 	.byte	0x02, 0x4c
        /*0032*/ 	.byte	0x01
	.zero		1


	//----- nvinfo : EIATTR_MERCURY_ISA_VERSION
	.align		4
        /*0034*/ 	.byte	0x03, 0x5f
        /*0036*/ 	.short	0x0101


	//----- nvinfo : EIATTR_VRC_CTA_INIT_COUNT
	.align		4
        /*0038*/ 	.byte	0x02, 0x4a
	.zero		1
	.zero		1


	//----- nvinfo : EIATTR_EXIT_INSTR_OFFSETS
	.align		4
        /*003c*/ 	.byte	0x04, 0x1c
        /*003e*/ 	.short	(.L_13 - .L_12)


	//   ....[0]....
.L_12:
        /*0040*/ 	.word	0x00000210


	//   ....[1]....
        /*0044*/ 	.word	0x00000290


	//----- nvinfo : EIATTR_CBANK_PARAM_SIZE
	.align		4
.L_13:
        /*0048*/ 	.byte	0x03, 0x19
        /*004a*/ 	.short	0x0010


	//----- nvinfo : EIATTR_PARAM_CBANK
	.align		4
        /*004c*/ 	.byte	0x04, 0x0a
        /*004e*/ 	.short	(.L_15 - .L_14)
	.align		4
.L_14:
        /*0050*/ 	.word	index@(.nv.constant0._Z10reduction4PiS_)
        /*0054*/ 	.short	0x0380
        /*0056*/ 	.short	0x0010


	//----- nvinfo : EIATTR_SW_WAR
	.align		4
.L_15:
        /*0058*/ 	.byte	0x04, 0x36
        /*005a*/ 	.short	(.L_17 - .L_16)
.L_16:
        /*005c*/ 	.word	0x00000008
.L_17:


//--------------------- .nv.callgraph             --------------------------
	.section	.nv.callgraph,"",@"SHT_CUDA_CALLGRAPH"
	.align	4
	.sectionentsize	8
	.align		4
        /*0000*/ 	.word	0x00000000
	.align		4
        /*0004*/ 	.word	0xffffffff
	.align		4
        /*0008*/ 	.word	0x00000000
	.align		4
        /*000c*/ 	.word	0xfffffffe
	.align		4
        /*0010*/ 	.word	0x00000000
	.align		4
        /*0014*/ 	.word	0xfffffffd
	.align		4
        /*0018*/ 	.word	0x00000000
	.align		4
        /*001c*/ 	.word	0xfffffffc


//--------------------- .text._Z10reduction4PiS_  --------------------------
	.section	.text._Z10reduction4PiS_,"ax",@progbits
	.align	128
        .global         _Z10reduction4PiS_
        .type           _Z10reduction4PiS_,@function
        .size           _Z10reduction4PiS_,(.L_x_3 - _Z10reduction4PiS_)
        .other          _Z10reduction4PiS_,@"STO_CUDA_ENTRY STV_DEFAULT"
_Z10reduction4PiS_:
.text._Z10reduction4PiS_:
[----:B------:R-:W-:Y:S01]  /*0000*/  LDC R1, c[0x0][0x37c] ;  /* 0x0000df00ff017b82 */ /* 0x000fe20000000800 */
[----:B------:R-:W0:Y:S07]  /*0010*/  S2R R7, SR_CTAID.X ;  /* 0x0000000000077919 */ /* 0x000e2e0000002500 */
[----:B------:R-:W1:Y:S01]  /*0020*/  LDC.64 R2, c[0x0][0x380] ;  /* 0x0000e000ff027b82 */ /* 0x000e620000000a00 */
[----:B------:R-:W0:Y:S01]  /*0030*/  LDCU UR10, c[0x0][0x360] ;  /* 0x00006c00ff0a77ac */ /* 0x000e220008000800 */
[----:B------:R-:W0:Y:S01]  /*0040*/  S2R R4, SR_TID.X ;  /* 0x0000000000047919 */ /* 0x000e220000002100 */
[----:B------:R-:W2:Y:S01]  /*0050*/  LDCU.64 UR8, c[0x0][0x358] ;  /* 0x00006b00ff0877ac */ /* 0x000ea20008000a00 */
[----:B0-----:R-:W-:-:S04]  /*0060*/  IMAD R5, R7, UR10, R4 ;  /* 0x0000000a07057c24 */ /* 0x001fc8000f8e0204 */
[----:B-1----:R-:W-:-:S06]  /*0070*/  IMAD.WIDE R2, R5, 0x4, R2 ;  /* 0x0000000405027825 */ /* 0x002fcc00078e0202 */
[----:B--2---:R-:W2:Y:S01]  /*0080*/  LDG.E R2, desc[UR8][R2.64] ;  /* 0x0000000802027981 */ /* 0x004ea2000c1e1900 */
[----:B------:R-:W0:Y:S01]  /*0090*/  S2UR UR5, SR_CgaCtaId ;  /* 0x00000000000579c3 */ /* 0x000e220000008800 */
[----:B------:R-:W-:Y:S01]  /*00a0*/  UMOV UR4, 0x400 ;  /* 0x0000040000047882 */ /* 0x000fe20000000000 */
[----:B------:R-:W-:Y:S01]  /*00b0*/  UISETP.GE.U32.AND UP0, UPT, UR10, 0x2, UPT ;  /* 0x000000020a00788c */ /* 0x000fe2000bf06070 */
[----:B------:R-:W-:Y:S01]  /*00c0*/  ISETP.NE.AND P1, PT, R4, RZ, PT ;  /* 0x000000ff0400720c */ /* 0x000fe20003f25270 */
[----:B0-----:R-:W-:-:S06]  /*00d0*/  ULEA UR4, UR5, UR4, 0x18 ;  /* 0x0000000405047291 */ /* 0x001fcc000f8ec0ff */
[----:B------:R-:W-:-:S05]  /*00e0*/  LEA R5, R5, UR4, 0x2 ;  /* 0x0000000405057c11 */ /* 0x000fca000f8e10ff */
[----:B--2---:R0:W-:Y:S01]  /*00f0*/  STS [R5], R2 ;  /* 0x0000000205007388 */ /* 0x0041e20000000800 */
[----:B------:R-:W-:Y:S05]  /*0100*/  BRA.U !UP0, `(.L_x_0) ;  /* 0x0000000108407547 */ /* 0x000fea000b800000 */
[----:B------:R-:W-:Y:S01]  /*0110*/  USHF.R.U32.HI UR7, URZ, 0x1, UR10 ;  /* 0x00000001ff077899 */ /* 0x000fe2000801160a */
[----:B------:R-:W-:-:S11]  /*0120*/  UMOV UR5, 0x1 ;  /* 0x0000000100057882 */ /* 0x000fd60000000000 */
.L_x_1:
[----:B------:R-:W-:-:S04]  /*0130*/  USHF.L.U32 UR6, UR5, 0x1, URZ ;  /* 0x0000000105067899 */ /* 0x000fc800080006ff */
[----:B------:R-:W-:Y:S02]  /*0140*/  UISETP.GT.U32.AND UP0, UPT, UR6, UR7, UPT ;  /* 0x000000070600728c */ /* 0x000fe4000bf04070 */
[----:B01----:R-:W-:-:S05]  /*0150*/  IMAD R2, R4, UR6, RZ ;  /* 0x0000000604027c24 */ /* 0x003fca000f8e02ff */
[----:B------:R-:W-:-:S13]  /*0160*/  ISETP.GE.U32.AND P0, PT, R2, UR10, PT ;  /* 0x0000000a02007c0c */ /* 0x000fda000bf06070 */
[C---:B------:R-:W-:Y:S01]  /*0170*/  @!P0 VIADD R0, R2.reuse, UR5 ;  /* 0x0000000502008c36 */ /* 0x040fe20008000000 */
[----:B------:R-:W-:Y:S01]  /*0180*/  @!P0 LEA R2, R2, UR4, 0x2 ;  /* 0x0000000402028c11 */ /* 0x000fe2000f8e10ff */
[----:B------:R-:W-:-:S03]  /*0190*/  UMOV UR5, UR6 ;  /* 0x0000000600057c82 */ /* 0x000fc60008000000 */
[----:B------:R-:W-:-:S06]  /*01a0*/  @!P0 LEA R0, R0, UR4, 0x2 ;  /* 0x0000000400008c11 */ /* 0x000fcc000f8e10ff */
[----:B------:R-:W-:Y:S04]  /*01b0*/  @!P0 LDS R0, [R0] ;  /* 0x0000000000008984 */ /* 0x000fe80000000800 */
[----:B------:R-:W0:Y:S02]  /*01c0*/  @!P0 LDS R3, [R2] ;  /* 0x0000000002038984 */ /* 0x000e240000000800 */
[----:B0-----:R-:W-:-:S05]  /*01d0*/  @!P0 IADD3 R3, PT, PT, R0, R3, RZ ;  /* 0x0000000300038210 */ /* 0x001fca0007ffe0ff */
[----:B------:R1:W-:Y:S01]  /*01e0*/  @!P0 STS [R2], R3 ;  /* 0x0000000302008388 */ /* 0x0003e20000000800 */
[----:B------:R-:W-:Y:S06]  /*01f0*/  BAR.SYNC.DEFER_BLOCKING 0x0 ;  /* 0x0000000000007b1d */ /* 0x000fec0000010000 */
[----:B------:R-:W-:Y:S05]  /*0200*/  BRA.U !UP0, `(.L_x_1) ;  /* 0xfffffffd08c87547 */ /* 0x000fea000b83ffff */
.L_x_0:
[----:B------:R-:W-:Y:S05]  /*0210*/  @P1 EXIT ;  /* 0x000000000000194d */ /* 0x000fea0003800000 */
[----:B------:R-:W2:Y:S01]  /*0220*/  S2UR UR5, SR_CgaCtaId ;  /* 0x00000000000579c3 */ /* 0x000ea20000008800 */
[----:B------:R-:W-:-:S07]  /*0230*/  UMOV UR4, 0x400 ;  /* 0x0000040000047882 */ /* 0x000fce0000000000 */
[----:B01----:R-:W0:Y:S01]  /*0240*/  LDC.64 R2, c[0x0][0x388] ;  /* 0x0000e200ff027b82 */ /* 0x003e220000000a00 */
[----:B--2---:R-:W-:Y:S01]  /*0250*/  ULEA UR4, UR5, UR4, 0x18 ;  /* 0x0000000405047291 */ /* 0x004fe2000f8ec0ff */
[----:B0-----:R-:W-:-:S08]  /*0260*/  IMAD.WIDE.U32 R2, R7, 0x4, R2 ;  /* 0x0000000407027825 */ /* 0x001fd000078e0002 */
[----:B------:R-:W0:Y:S04]  /*0270*/  LDS R5, [UR4] ;  /* 0x00000004ff057984 */ /* 0x000e280008000800 */
[----:B0-----:R-:W-:Y:S01]  /*0280*/  STG.E desc[UR8][R2.64], R5 ;  /* 0x0000000502007986 */ /* 0x001fe2000c101908 */
[----:B------:R-:W-:Y:S05]  /*0290*/  EXIT ;  /* 0x000000000000794d */ /* 0x000fea0003800000 */
.L_x_2:
[----:B------:R-:W-:-:S00]  /*02a0*/  BRA `(.L_x_2) ;  /* 0xfffffffc00fc7947 */ /* 0x000fc0000383ffff */
[----:B------:R-:W-:-:S00]  /*02b0*/  NOP ;  /* 0x0000000000007918 */ /* 0x000fc00000000000 */
        /* <DEDUP_REMOVED lines=12> */
.L_x_3:


//--------------------- .nv.shared._Z10reduction4PiS_ --------------------------
	.section	.nv.shared._Z10reduction4PiS_,"aw",@nobits
	.sectionflags	@""
	.align	4
.nv.shared._Z10reduction4PiS_:
	.zero		3072


//--------------------- .nv.shared.reserved.0     --------------------------
	.section	.nv.shared.reserved.0,"aw",@nobits
	.weak		__nv_reservedSMEM_offset_0_alias
	.size		__nv_reservedSMEM_offset_0_alias, 0, 64
	.other		__nv_reservedSMEM_offset_0_alias,@"STO_CUDA_RESERVED_SHARED STV_DEFAULT"
__nv_reservedSMEM_offset_0_alias:
	.zero		0
	.zero		64


//--------------------- .nv.constant0._Z10reduction4PiS_ --------------------------
	.section	.nv.constant0._Z10reduction4PiS_,"a",@progbits
	.sectionflags	@""
	.align	4
.nv.constant0._Z10reduction4PiS_:
	.zero		912


//--------------------- SYMBOLS --------------------------

	.type		.nv.reservedSmem.offset0,@object
	.size		.nv.reservedSmem.offset0,0x4
	.type		.nv.reservedSmem.cap,@object
	.size		.nv.reservedSmem.cap,0x4
